//
// Generated by NVIDIA NVVM Compiler
//
// Compiler Build ID: CL-36424714
// Cuda compilation tools, release 13.0, V13.0.88
// Based on NVVM 20.0.0
//

.version 9.0
.target sm_100
.address_size 64

	// .globl	_Z9my_kernelPcS_S_S_

.visible .entry _Z9my_kernelPcS_S_S_(
	.param .u64 .ptr .align 1 _Z9my_kernelPcS_S_S__param_0,
	.param .u64 .ptr .align 1 _Z9my_kernelPcS_S_S__param_1,
	.param .u64 .ptr .align 1 _Z9my_kernelPcS_S_S__param_2,
	.param .u64 .ptr .align 1 _Z9my_kernelPcS_S_S__param_3
)
{
	.reg .pred 	%p<2>;
	.reg .b16 	%rs<9>;
	.reg .b32 	%r<6>;
	.reg .b64 	%rd<3>;

	ld.param.u64 	%rd1, [_Z9my_kernelPcS_S_S__param_3];
	mov.u32 	%r1, %tid.x;
	mov.u32 	%r2, %ctaid.x;
	mov.u32 	%r3, %ntid.x;
	mul.lo.s32 	%r4, %r3, %r2;
	neg.s32 	%r5, %r4;
	setp.ne.s32 	%p1, %r1, %r5;
	@%p1 bra 	$L__BB0_2;
	cvta.to.global.u64 	%rd2, %rd1;
	mov.b16 	%rs1, 84;
	st.global.u8 	[%rd2], %rs1;
	mov.b16 	%rs2, 69;
	st.global.u8 	[%rd2+1], %rs2;
	mov.b16 	%rs3, 83;
	st.global.u8 	[%rd2+2], %rs3;
	st.global.u8 	[%rd2+3], %rs1;
	mov.b16 	%rs4, 80;
	st.global.u8 	[%rd2+4], %rs4;
	mov.b16 	%rs5, 72;
	st.global.u8 	[%rd2+5], %rs5;
	mov.b16 	%rs6, 82;
	st.global.u8 	[%rd2+6], %rs6;
	mov.b16 	%rs7, 65;
	st.global.u8 	[%rd2+7], %rs7;
	st.global.u8 	[%rd2+8], %rs3;
	mov.b16 	%rs8, 88;
	st.global.u8 	[%rd2+9], %rs8;
$L__BB0_2:
	ret;

}


// ===== COMPILED SASS (sm_100) =====

	.target	sm_100

	.elftype	@"ET_EXEC"


//--------------------- .note.nv.tkinfo           --------------------------
	.section	.note.nv.tkinfo,"",@"SHT_NOTE"
	.sectionflags	@"SHF_NOTE_NV_TKINFO"
	.tkinfo
        /*0018*/ 	.word	0x00000002
        /*0030*/ 	.string	""
        /*0030*/ 	.string	"ptxas"
        /*0030*/ 	.string	"Cuda compilation tools, release 13.0, V13.0.88"
        /*0030*/ 	.string	"Build cuda_13.0.r13.0/compiler.36424714_0"
        /*0030*/ 	.string	"-arch sm_100 -m 64 "



//--------------------- .note.nv.cuinfo           --------------------------
	.section	.note.nv.cuinfo,"",@"SHT_NOTE"
	.sectionflags	@"SHF_NOTE_NV_CUINFO"
        /*0018*/ 	.short	0x0002
        /*001a*/ 	.short	0x0064
        /*001c*/ 	.short	0x0082
	.zero		2


//--------------------- .nv.info                  --------------------------
	.section	.nv.info,"",@"SHT_CUDA_INFO"
	.align	4


	//----- nvinfo : EIATTR_REGCOUNT
	.align		4
        /*0000*/ 	.byte	0x04, 0x2f
        /*0002*/ 	.short	(.L_1 - .L_0)
	.align		4
.L_0:
        /*0004*/ 	.word	index@(_Z9my_kernelPcS_S_S_)
        /*0008*/ 	.word	0x0000000d


	//----- nvinfo : EIATTR_FRAME_SIZE
	.align		4
.L_1:
        /*000c*/ 	.byte	0x04, 0x11
        /*000e*/ 	.short	(.L_3 - .L_2)
	.align		4
.L_2:
        /*0010*/ 	.word	index@(_Z9my_kernelPcS_S_S_)
        /*0014*/ 	.word	0x00000000


	//----- nvinfo : EIATTR_MIN_STACK_SIZE
	.align		4
.L_3:
        /*0018*/ 	.byte	0x04, 0x12
        /*001a*/ 	.short	(.L_5 - .L_4)
	.align		4
.L_4:
        /*001c*/ 	.word	index@(_Z9my_kernelPcS_S_S_)
        /*0020*/ 	.word	0x00000000
.L_5:


//--------------------- .nv.compat                --------------------------
	.section	.nv.compat,"",@"SHT_CUDA_COMPAT_INFO"
	.align	4
        /*0000*/ 	.byte	0x02, 0x09, 0x00, 0x00, 0x02, 0x02, 0x01, 0x00, 0x02, 0x05, 0x05, 0x00, 0x03, 0x07, 0x01, 0x01
        /*0010*/ 	.byte	0x02, 0x03, 0x00, 0x00, 0x02, 0x06, 0x01, 0x00, 0x04, 0x0b, 0x08, 0x00, 0x09, 0x00, 0x00, 0x00
        /*0020*/ 	.byte	0x00, 0x00, 0x00, 0x00


//--------------------- .nv.info._Z9my_kernelPcS_S_S_ --------------------------
	.section	.nv.info._Z9my_kernelPcS_S_S_,"",@"SHT_CUDA_INFO"
	.sectionflags	@""
	.align	4


	//----- nvinfo : EIATTR_CUDA_API_VERSION
	.align		4
        /*0000*/ 	.byte	0x04, 0x37
        /*0002*/ 	.short	(.L_7 - .L_6)
.L_6:
        /*0004*/ 	.word	0x00000082


	//----- nvinfo : EIATTR_KPARAM_INFO
	.align		4
.L_7:
        /*0008*/ 	.byte	0x04, 0x17
        /*000a*/ 	.short	(.L_9 - .L_8)
.L_8:
        /*000c*/ 	.word	0x00000000
        /*0010*/ 	.short	0x0003
        /*0012*/ 	.short	0x0018
        /*0014*/ 	.byte	0x00, 0xf5, 0x21, 0x00


	//----- nvinfo : EIATTR_KPARAM_INFO
	.align		4
.L_9:
        /*0018*/ 	.byte	0x04, 0x17
        /*001a*/ 	.short	(.L_11 - .L_10)
.L_10:
        /*001c*/ 	.word	0x00000000
        /*0020*/ 	.short	0x0002
        /*0022*/ 	.short	0x0010
        /*0024*/ 	.byte	0x00, 0xf5, 0x21, 0x00


	//----- nvinfo : EIATTR_KPARAM_INFO
	.align		4
.L_11:
        /*0028*/ 	.byte	0x04, 0x17
        /*002a*/ 	.short	(.L_13 - .L_12)
.L_12:
        /*002c*/ 	.word	0x00000000
        /*0030*/ 	.short	0x0001
        /*0032*/ 	.short	0x0008
        /*0034*/ 	.byte	0x00, 0xf5, 0x21, 0x00


	//----- nvinfo : EIATTR_KPARAM_INFO
	.align		4
.L_13:
        /*0038*/ 	.byte	0x04, 0x17
        /*003a*/ 	.short	(.L_15 - .L_14)
.L_14:
        /*003c*/ 	.word	0x00000000
        /*0040*/ 	.short	0x0000
        /*0042*/ 	.short	0x0000
        /*0044*/ 	.byte	0x00, 0xf5, 0x21, 0x00


	//----- nvinfo : EIATTR_SPARSE_MMA_MASK
	.align		4
.L_15:
        /*0048*/ 	.byte	0x03, 0x50
        /*004a*/ 	.short	0x0000


	//----- nvinfo : EIATTR_MAXREG_COUNT
	.align		4
        /*004c*/ 	.byte	0x03, 0x1b
        /*004e*/ 	.short	0x00ff


	//----- nvinfo : EIATTR_MERCURY_ISA_VERSION
	.align		4
        /*0050*/ 	.byte	0x03, 0x5f
        /*0052*/ 	.short	0x0101


	//----- nvinfo : EIATTR_VRC_CTA_INIT_COUNT
	.align		4
        /*0054*/ 	.byte	0x02, 0x4a
	.zero		1
	.zero		1


	//----- nvinfo : EIATTR_EXIT_INSTR_OFFSETS
	.align		4
        /*0058*/ 	.byte	0x04, 0x1c
        /*005a*/ 	.short	(.L_17 - .L_16)


	//   ....[0]....
.L_16:
        /*005c*/ 	.word	0x00000070


	//   ....[1]....
        /*0060*/ 	.word	0x000001f0


	//----- nvinfo : EIATTR_CBANK_PARAM_SIZE
	.align		4
.L_17:
        /*0064*/ 	.byte	0x03, 0x19
        /*0066*/ 	.short	0x0020


	//----- nvinfo : EIATTR_PARAM_CBANK
	.align		4
        /*0068*/ 	.byte	0x04, 0x0a
        /*006a*/ 	.short	(.L_19 - .L_18)
	.align		4
.L_18:
        /*006c*/ 	.word	index@(.nv.constant0._Z9my_kernelPcS_S_S_)
        /*0070*/ 	.short	0x0380
        /*0072*/ 	.short	0x0020


	//----- nvinfo : EIATTR_SW_WAR
	.align		4
.L_19:
        /*0074*/ 	.byte	0x04, 0x36
        /*0076*/ 	.short	(.L_21 - .L_20)
.L_20:
        /*0078*/ 	.word	0x00000008
.L_21:


//--------------------- .nv.callgraph             --------------------------
	.section	.nv.callgraph,"",@"SHT_CUDA_CALLGRAPH"
	.align	4
	.sectionentsize	8
	.align		4
        /*0000*/ 	.word	0x00000000
	.align		4
        /*0004*/ 	.word	0xffffffff
	.align		4
        /*0008*/ 	.word	0x00000000
	.align		4
        /*000c*/ 	.word	0xfffffffe
	.align		4
        /*0010*/ 	.word	0x00000000
	.align		4
        /*0014*/ 	.word	0xfffffffd
	.align		4
        /*0018*/ 	.word	0x00000000
	.align		4
        /*001c*/ 	.word	0xfffffffc


//--------------------- .text._Z9my_kernelPcS_S_S_ --------------------------
	.section	.text._Z9my_kernelPcS_S_S_,"ax",@progbits
	.align	128
        .global         _Z9my_kernelPcS_S_S_
        .type           _Z9my_kernelPcS_S_S_,@function
        .size           _Z9my_kernelPcS_S_S_,(.L_x_1 - _Z9my_kernelPcS_S_S_)
        .other          _Z9my_kernelPcS_S_S_,@"STO_CUDA_ENTRY STV_DEFAULT"
_Z9my_kernelPcS_S_S_:
.text._Z9my_kernelPcS_S_S_:
[----:B------:R-:W-:Y:S08]  /*0000*/  LDC R1, c[0x0][0x37c] ;  /* 0x0000df00ff017b82 */ /* 0x000ff00000000800 */
[----:B------:R-:W0:Y:S01]  /*0010*/  S2UR UR4, SR_CTAID.X ;  /* 0x00000000000479c3 */ /* 0x000e220000002500 */
[----:B------:R-:W1:Y:S01]  /*0020*/  S2R R0, SR_TID.X ;  /* 0x0000000000007919 */ /* 0x000e620000002100 */
[----:B------:R-:W2:Y:S01]  /*0030*/  LDCU UR5, c[0x0][0x360] ;  /* 0x00006c00ff0577ac */ /* 0x000ea20008000800 */
[----:B0-----:R-:W-:-:S04]  /*0040*/  UIADD3 UR4, UPT, UPT, URZ, -UR4, URZ ;  /* 0x80000004ff047290 */ /* 0x001fc8000fffe0ff */
[----:B--2---:R-:W-:-:S06]  /*0050*/  UIMAD UR5, UR4, UR5, URZ ;  /* 0x00000005040572a4 */ /* 0x004fcc000f8e02ff */
[----:B-1----:R-:W-:-:S13]  /*0060*/  ISETP.NE.AND P0, PT, R0, UR5, PT ;  /* 0x0000000500007c0c */ /* 0x002fda000bf05270 */
[----:B------:R-:W-:Y:S05]  /*0070*/  @P0 EXIT ;  /* 0x000000000000094d */ /* 0x000fea0003800000 */
[----:B------:R-:W0:Y:S01]  /*0080*/  LDC.64 R2, c[0x0][0x398] ;  /* 0x0000e600ff027b82 */ /* 0x000e220000000a00 */
[----:B------:R-:W0:Y:S01]  /*0090*/  LDCU.64 UR4, c[0x0][0x358] ;  /* 0x00006b00ff0477ac */ /* 0x000e220008000a00 */
[----:B------:R-:W-:Y:S02]  /*00a0*/  HFMA2 R10, -RZ, RZ, 0, 5.245208740234375e-06 ;  /* 0x00000058ff0a7431 */ /* 0x000fe400000001ff */
[----:B------:R-:W-:Y:S01]  /*00b0*/  IMAD.MOV.U32 R0, RZ, RZ, 0x54 ;  /* 0x00000054ff007424 */ /* 0x000fe200078e00ff */
[----:B------:R-:W-:Y:S01]  /*00c0*/  MOV R8, 0x52 ;  /* 0x0000005200087802 */ /* 0x000fe20000000f00 */
[----:B------:R-:W-:Y:S02]  /*00d0*/  IMAD.MOV.U32 R4, RZ, RZ, 0x45 ;  /* 0x00000045ff047424 */ /* 0x000fe400078e00ff */
[----:B------:R-:W-:Y:S02]  /*00e0*/  HFMA2 R5, -RZ, RZ, 0, 4.947185516357421875e-06 ;  /* 0x00000053ff057431 */ /* 0x000fe400000001ff */
[----:B------:R-:W-:-:S02]  /*00f0*/  IMAD.MOV.U32 R9, RZ, RZ, 0x41 ;  /* 0x00000041ff097424 */ /* 0x000fc400078e00ff */
[----:B------:R-:W-:Y:S02]  /*0100*/  IMAD.MOV.U32 R6, RZ, RZ, 0x50 ;  /* 0x00000050ff067424 */ /* 0x000fe400078e00ff */
[----:B------:R-:W-:Y:S01]  /*0110*/  IMAD.MOV.U32 R7, RZ, RZ, 0x48 ;  /* 0x00000048ff077424 */ /* 0x000fe200078e00ff */
[----:B0-----:R-:W-:Y:S04]  /*0120*/  STG.E.U8 desc[UR4][R2.64], R0 ;  /* 0x0000000002007986 */ /* 0x001fe8000c101104 */
[----:B------:R0:W-:Y:S04]  /*0130*/  STG.E.U8 desc[UR4][R2.64+0x3], R0 ;  /* 0x0000030002007986 */ /* 0x0001e8000c101104 */
[----:B------:R1:W-:Y:S04]  /*0140*/  STG.E.U8 desc[UR4][R2.64+0x1], R4 ;  /* 0x0000010402007986 */ /* 0x0003e8000c101104 */
[----:B------:R-:W-:Y:S01]  /*0150*/  STG.E.U8 desc[UR4][R2.64+0x2], R5 ;  /* 0x0000020502007986 */ /* 0x000fe2000c101104 */
[----:B0-----:R-:W-:-:S03]  /*0160*/  PRMT R0, R8, 0x7610, R0 ;  /* 0x0000761008007816 */ /* 0x001fc60000000000 */
[----:B------:R-:W-:Y:S01]  /*0170*/  STG.E.U8 desc[UR4][R2.64+0x8], R5 ;  /* 0x0000080502007986 */ /* 0x000fe2000c101104 */
[----:B------:R-:W-:Y:S02]  /*0180*/  PRMT R8, R9, 0x7610, R8 ;  /* 0x0000761009087816 */ /* 0x000fe40000000008 */
[----:B-1----:R-:W-:Y:S01]  /*0190*/  PRMT R4, R10, 0x7610, R4 ;  /* 0x000076100a047816 */ /* 0x002fe20000000004 */
[----:B------:R-:W-:Y:S04]  /*01a0*/  STG.E.U8 desc[UR4][R2.64+0x4], R6 ;  /* 0x0000040602007986 */ /* 0x000fe8000c101104 */
[----:B------:R-:W-:Y:S04]  /*01b0*/  STG.E.U8 desc[UR4][R2.64+0x5], R7 ;  /* 0x0000050702007986 */ /* 0x000fe8000c101104 */
[----:B------:R-:W-:Y:S04]  /*01c0*/  STG.E.U8 desc[UR4][R2.64+0x6], R0 ;  /* 0x0000060002007986 */ /* 0x000fe8000c101104 */
[----:B------:R-:W-:Y:S04]  /*01d0*/  STG.E.U8 desc[UR4][R2.64+0x7], R8 ;  /* 0x0000070802007986 */ /* 0x000fe8000c101104 */
[----:B------:R-:W-:Y:S01]  /*01e0*/  STG.E.U8 desc[UR4][R2.64+0x9], R4 ;  /* 0x0000090402007986 */ /* 0x000fe2000c101104 */
[----:B------:R-:W-:Y:S05]  /*01f0*/  EXIT ;  /* 0x000000000000794d */ /* 0x000fea0003800000 */
.L_x_0:
[----:B------:R-:W-:-:S00]  /*0200*/  BRA `(.L_x_0) ;  /* 0xfffffffc00fc7947 */ /* 0x000fc0000383ffff */
[----:B------:R-:W-:-:S00]  /*0210*/  NOP ;  /* 0x0000000000007918 */ /* 0x000fc00000000000 */
        /* <DEDUP_REMOVED lines=14> */
.L_x_1:


//--------------------- .nv.shared.reserved.0     --------------------------
	.section	.nv.shared.reserved.0,"aw",@nobits
	.weak		__nv_reservedSMEM_offset_0_alias
	.size		__nv_reservedSMEM_offset_0_alias, 0, 64
	.other		__nv_reservedSMEM_offset_0_alias,@"STO_CUDA_RESERVED_SHARED STV_DEFAULT"
__nv_reservedSMEM_offset_0_alias:
	.zero		0
	.zero		64


//--------------------- .nv.constant0._Z9my_kernelPcS_S_S_ --------------------------
	.section	.nv.constant0._Z9my_kernelPcS_S_S_,"a",@progbits
	.sectionflags	@""
	.align	4
.nv.constant0._Z9my_kernelPcS_S_S_:
	.zero		928


//--------------------- SYMBOLS --------------------------

	.type		.nv.reservedSmem.offset0,@object
	.size		.nv.reservedSmem.offset0,0x4
